	.headerflags	@"EF_CUDA_TEXMODE_UNIFIED EF_CUDA_64BIT_ADDRESS EF_CUDA_ACCELERATORS EF_CUDA_SM90 EF_CUDA_VIRTUAL_SM(EF_CUDA_SM90)"
	.elftype	@"ET_EXEC"


//--------------------- .nv.info                  --------------------------
	.section	.nv.info,"",@"SHT_CUDA_INFO"
	.align	4


	//----- nvinfo : EIATTR_REGCOUNT
	.align		4
        /*0000*/ 	.byte	0x04, 0x2f
        /*0002*/ 	.short	(.L_1 - .L_0)
	.align		4
.L_0:
        /*0004*/ 	.word	index@(triton_poi_fused_constant_pad_nd_14)
        /*0008*/ 	.word	0x0000000c


	//----- nvinfo : EIATTR_MIN_STACK_SIZE
	.align		4
.L_1:
        /*000c*/ 	.byte	0x04, 0x12
        /*000e*/ 	.short	(.L_3 - .L_2)
	.align		4
.L_2:
        /*0010*/ 	.word	index@(triton_poi_fused_constant_pad_nd_14)
        /*0014*/ 	.word	0x00000000


	//----- nvinfo : EIATTR_FRAME_SIZE
	.align		4
.L_3:
        /*0018*/ 	.byte	0x04, 0x11
        /*001a*/ 	.short	(.L_5 - .L_4)
	.align		4
.L_4:
        /*001c*/ 	.word	index@(triton_poi_fused_constant_pad_nd_14)
        /*0020*/ 	.word	0x00000000


	//----- nvinfo : EIATTR_MIN_STACK_SIZE
	.align		4
.L_5:
        /*0024*/ 	.byte	0x04, 0x12
        /*0026*/ 	.short	(.L_7 - .L_6)
	.align		4
.L_6:
        /*0028*/ 	.word	index@(triton_poi_fused_constant_pad_nd_14)
        /*002c*/ 	.word	0x00000000
.L_7:


//--------------------- .nv.info.triton_poi_fused_constant_pad_nd_14 --------------------------
	.section	.nv.info.triton_poi_fused_constant_pad_nd_14,"",@"SHT_CUDA_INFO"
	.sectionflags	@""
	.align	4


	//----- nvinfo : EIATTR_CUDA_API_VERSION
	.align		4
        /*0000*/ 	.byte	0x04, 0x37
        /*0002*/ 	.short	(.L_9 - .L_8)
.L_8:
        /*0004*/ 	.word	0x0000007c


	//----- nvinfo : EIATTR_KPARAM_INFO
	.align		4
.L_9:
        /*0008*/ 	.byte	0x04, 0x17
        /*000a*/ 	.short	(.L_11 - .L_10)
.L_10:
        /*000c*/ 	.word	0x00000000
        /*0010*/ 	.short	0x0002
        /*0012*/ 	.short	0x0010
        /*0014*/ 	.byte	0x00, 0xf0, 0x11, 0x00


	//----- nvinfo : EIATTR_KPARAM_INFO
	.align		4
.L_11:
        /*0018*/ 	.byte	0x04, 0x17
        /*001a*/ 	.short	(.L_13 - .L_12)
.L_12:
        /*001c*/ 	.word	0x00000000
        /*0020*/ 	.short	0x0001
        /*0022*/ 	.short	0x0008
        /*0024*/ 	.byte	0x00, 0xf4, 0x21, 0x00


	//----- nvinfo : EIATTR_KPARAM_INFO
	.align		4
.L_13:
        /*0028*/ 	.byte	0x04, 0x17
        /*002a*/ 	.short	(.L_15 - .L_14)
.L_14:
        /*002c*/ 	.word	0x00000000
        /*0030*/ 	.short	0x0000
        /*0032*/ 	.short	0x0000
        /*0034*/ 	.byte	0x00, 0xf4, 0x21, 0x00


	//----- nvinfo : EIATTR_SPARSE_MMA_MASK
	.align		4
.L_15:
        /*0038*/ 	.byte	0x03, 0x50
        /*003a*/ 	.short	0x0000


	//----- nvinfo : EIATTR_MAXREG_COUNT
	.align		4
        /*003c*/ 	.byte	0x03, 0x1b
        /*003e*/ 	.short	0x00ff


	//----- nvinfo : EIATTR_EXIT_INSTR_OFFSETS
	.align		4
        /*0040*/ 	.byte	0x04, 0x1c
        /*0042*/ 	.short	(.L_17 - .L_16)


	//   ....[0]....
.L_16:
        /*0044*/ 	.word	0x00000320


	//   ....[1]....
        /*0048*/ 	.word	0x00000340


	//----- nvinfo : EIATTR_REQNTID
	.align		4
.L_17:
        /*004c*/ 	.byte	0x04, 0x10
        /*004e*/ 	.short	(.L_19 - .L_18)
.L_18:
        /*0050*/ 	.word	0x00000080
        /*0054*/ 	.word	0x00000001
        /*0058*/ 	.word	0x00000001


	//----- nvinfo : EIATTR_CRS_STACK_SIZE
	.align		4
.L_19:
        /*005c*/ 	.byte	0x04, 0x1e
        /*005e*/ 	.short	(.L_21 - .L_20)
.L_20:
        /*0060*/ 	.word	0x00000000


	//----- nvinfo : EIATTR_CBANK_PARAM_SIZE
	.align		4
.L_21:
        /*0064*/ 	.byte	0x03, 0x19
        /*0066*/ 	.short	0x0014


	//----- nvinfo : EIATTR_PARAM_CBANK
	.align		4
        /*0068*/ 	.byte	0x04, 0x0a
        /*006a*/ 	.short	(.L_23 - .L_22)
	.align		4
.L_22:
        /*006c*/ 	.word	index@(.nv.constant0.triton_poi_fused_constant_pad_nd_14)
        /*0070*/ 	.short	0x0210
        /*0072*/ 	.short	0x0014


	//----- nvinfo : EIATTR_SW_WAR
	.align		4
.L_23:
        /*0074*/ 	.byte	0x04, 0x36
        /*0076*/ 	.short	(.L_25 - .L_24)
.L_24:
        /*0078*/ 	.word	0x00000008
.L_25:


//--------------------- .nv.callgraph             --------------------------
	.section	.nv.callgraph,"",@"SHT_CUDA_CALLGRAPH"
	.align	4
	.sectionentsize	8
	.align		4
        /*0000*/ 	.word	0x00000000
	.align		4
        /*0004*/ 	.word	0xffffffff
	.align		4
        /*0008*/ 	.word	0x00000000
	.align		4
        /*000c*/ 	.word	0xfffffffe
	.align		4
        /*0010*/ 	.word	0x00000000
	.align		4
        /*0014*/ 	.word	0xfffffffd
	.align		4
        /*0018*/ 	.word	0x00000000
	.align		4
        /*001c*/ 	.word	0xfffffffc


//--------------------- .text.triton_poi_fused_constant_pad_nd_14 --------------------------
	.section	.text.triton_poi_fused_constant_pad_nd_14,"ax",@progbits
	.align	128
        .global         triton_poi_fused_constant_pad_nd_14
        .type           triton_poi_fused_constant_pad_nd_14,@function
        .size           triton_poi_fused_constant_pad_nd_14,(.L_x_3 - triton_poi_fused_constant_pad_nd_14)
        .other          triton_poi_fused_constant_pad_nd_14,@"STO_CUDA_ENTRY STV_DEFAULT"
triton_poi_fused_constant_pad_nd_14:
.text.triton_poi_fused_constant_pad_nd_14:
[----:B------:R-:W0:Y:S02]  /*0000*/  LDC R1, c[0x0][0x28] ;  /* 0x00000a00ff017b82 */ /* 0x000e240000000800 */
[----:B------:R-:W1:Y:S01]  /*0010*/  S2R R0, SR_TID.X ;  /* 0x0000000000007919 */ /* 0x000e620000002100 */
[----:B------:R-:W-:Y:S01]  /*0020*/  ULDC.64 UR4, c[0x0][0x210] ;  /* 0x0000840000047ab9 */ /* 0x000fe20000000a00 */
[----:B------:R-:W-:Y:S01]  /*0030*/  BSSY B0, `(.L_x_0) ;  /* 0x000002d000007945 */ /* 0x000fe20003800000 */
[----:B------:R-:W2:Y:S01]  /*0040*/  S2R R3, SR_CTAID.X ;  /* 0x0000000000037919 */ /* 0x000ea20000002500 */
[----:B-1----:R-:W-:Y:S02]  /*0050*/  LOP3.LUT R0, R0, 0x7f, RZ, 0xc0, !PT ;  /* 0x0000007f00007812 */ /* 0x002fe400078ec0ff */
[----:B--2---:R-:W-:-:S03]  /*0060*/  SHF.R.S32.HI R2, RZ, 0x18, R3 ;  /* 0x00000018ff027819 */ /* 0x004fc60000011403 */
[----:B------:R-:W-:Y:S01]  /*0070*/  IMAD R0, R3, 0x80, R0 ;  /* 0x0000008003007824 */ /* 0x000fe200078e0200 */
[----:B------:R-:W-:-:S03]  /*0080*/  SGXT R3, R2, 0x1 ;  /* 0x000000010203781a */ /* 0x000fc60000000200 */
[----:B------:R-:W-:Y:S01]  /*0090*/  IMAD.HI R2, R0, 0x66666667, RZ ;  /* 0x6666666700027827 */ /* 0x000fe200078e02ff */
[----:B------:R-:W-:-:S04]  /*00a0*/  LEA.HI R3, R3, R0, RZ, 0x5 ;  /* 0x0000000003037211 */ /* 0x000fc800078f28ff */
[----:B------:R-:W-:Y:S02]  /*00b0*/  SHF.R.S32.HI R6, RZ, 0x5, R3 ;  /* 0x00000005ff067819 */ /* 0x000fe40000011403 */
[----:B------:R-:W-:-:S03]  /*00c0*/  SHF.R.U32.HI R3, RZ, 0x1f, R2 ;  /* 0x0000001fff037819 */ /* 0x000fc60000011602 */
[----:B------:R-:W-:Y:S01]  /*00d0*/  IMAD.HI R4, R6, 0x66666667, RZ ;  /* 0x6666666706047827 */ /* 0x000fe200078e02ff */
[----:B------:R-:W-:-:S03]  /*00e0*/  LEA.HI.SX32 R5, R2, R3, 0x19 ;  /* 0x0000000302057211 */ /* 0x000fc600078fcaff */
[----:B------:R-:W-:Y:S01]  /*00f0*/  IMAD.HI R2, R0, 0x51eb851f, RZ ;  /* 0x51eb851f00027827 */ /* 0x000fe200078e02ff */
[----:B------:R-:W-:-:S03]  /*0100*/  SHF.R.U32.HI R7, RZ, 0x1f, R4 ;  /* 0x0000001fff077819 */ /* 0x000fc60000011604 */
[----:B------:R-:W-:Y:S01]  /*0110*/  IMAD.HI R3, R5, 0x66666667, RZ ;  /* 0x6666666705037827 */ /* 0x000fe200078e02ff */
[----:B------:R-:W-:-:S04]  /*0120*/  LEA.HI.SX32 R7, R4, R7, 0x1e ;  /* 0x0000000704077211 */ /* 0x000fc800078ff2ff */
[----:B------:R-:W-:Y:S01]  /*0130*/  SHF.R.U32.HI R4, RZ, 0x1f, R3 ;  /* 0x0000001fff047819 */ /* 0x000fe20000011603 */
[----:B------:R-:W-:-:S03]  /*0140*/  IMAD R7, R7, 0xa, RZ ;  /* 0x0000000a07077824 */ /* 0x000fc600078e02ff */
[----:B------:R-:W-:Y:S02]  /*0150*/  LEA.HI.SX32 R4, R3, R4, 0x1e ;  /* 0x0000000403047211 */ /* 0x000fe400078ff2ff */
[----:B------:R-:W-:Y:S02]  /*0160*/  LOP3.LUT R9, RZ, R7, RZ, 0x33, !PT ;  /* 0x00000007ff097212 */ /* 0x000fe400078e33ff */
[----:B------:R-:W-:Y:S01]  /*0170*/  SHF.R.U32.HI R3, RZ, 0x1f, R2 ;  /* 0x0000001fff037819 */ /* 0x000fe20000011602 */
[----:B------:R-:W-:Y:S02]  /*0180*/  IMAD R7, R4, -0xa, R5 ;  /* 0xfffffff604077824 */ /* 0x000fe400078e0205 */
[----:B------:R-:W-:Y:S01]  /*0190*/  IMAD.IADD R9, R6, 0x1, R9 ;  /* 0x0000000106097824 */ /* 0x000fe200078e0209 */
[----:B------:R-:W-:Y:S01]  /*01a0*/  LEA.HI R4, R2, R3, RZ, 0x16 ;  /* 0x0000000302047211 */ /* 0x000fe200078fb0ff */
[----:B------:R-:W-:Y:S01]  /*01b0*/  VIADD R6, R7, 0xffffffff ;  /* 0xffffffff07067836 */ /* 0x000fe20000000000 */
[----:B------:R-:W1:Y:S01]  /*01c0*/  LDC.64 R2, c[0x0][0x218] ;  /* 0x00008600ff027b82 */ /* 0x000e620000000a00 */
[----:B------:R-:W-:-:S02]  /*01d0*/  IMAD R5, R5, -0x140, R0 ;  /* 0xfffffec005057824 */ /* 0x000fc400078e0200 */
[----:B------:R-:W-:Y:S01]  /*01e0*/  IMAD.SHL.U32 R8, R4, 0x800, RZ ;  /* 0x0000080004087824 */ /* 0x000fe200078e00ff */
[----:B------:R-:W-:Y:S01]  /*01f0*/  LOP3.LUT R6, R6, R9, RZ, 0xfc, !PT ;  /* 0x0000000906067212 */ /* 0x000fe200078efcff */
[----:B------:R-:W-:-:S03]  /*0200*/  IMAD.SHL.U32 R4, R7, 0x100, RZ ;  /* 0x0000010007047824 */ /* 0x000fc600078e00ff */
[----:B------:R-:W-:Y:S02]  /*0210*/  ISETP.GE.U32.AND P0, PT, R6, 0x8, PT ;  /* 0x000000080600780c */ /* 0x000fe40003f06070 */
[--C-:B------:R-:W-:Y:S02]  /*0220*/  SHF.R.S32.HI R7, RZ, 0x1f, R8.reuse ;  /* 0x0000001fff077819 */ /* 0x100fe40000011408 */
[----:B------:R-:W-:Y:S02]  /*0230*/  ISETP.LT.AND P0, PT, R0, 0x3200, !P0 ;  /* 0x000032000000780c */ /* 0x000fe40004701270 */
[----:B------:R-:W-:Y:S02]  /*0240*/  IADD3 R8, P1, P2, R4, R5, R8 ;  /* 0x0000000504087210 */ /* 0x000fe40007a3e008 */
[----:B------:R-:W-:Y:S02]  /*0250*/  SHF.R.S32.HI R5, RZ, 0x1f, R5 ;  /* 0x0000001fff057819 */ /* 0x000fe40000011405 */
[----:B------:R-:W-:-:S04]  /*0260*/  SHF.R.S32.HI R4, RZ, 0x1f, R4 ;  /* 0x0000001fff047819 */ /* 0x000fc80000011404 */
[----:B------:R-:W-:Y:S02]  /*0270*/  IADD3.X R5, R4, R5, R7, P1, P2 ;  /* 0x0000000504057210 */ /* 0x000fe40000fe4407 */
[----:B------:R-:W-:Y:S01]  /*0280*/  LEA R4, P2, R8, UR4, 0x2 ;  /* 0x0000000408047c11 */ /* 0x000fe2000f8410ff */
[C---:B-1----:R-:W-:Y:S01]  /*0290*/  IMAD.WIDE R2, R0.reuse, 0x4, R2 ;  /* 0x0000000400027825 */ /* 0x042fe200078e0202 */
[----:B------:R-:W-:Y:S02]  /*02a0*/  ISETP.GE.AND P1, PT, R0, 0x3200, PT ;  /* 0x000032000000780c */ /* 0x000fe40003f26270 */
[----:B------:R-:W-:Y:S01]  /*02b0*/  LEA.HI.X R5, R8, UR5, R5, 0x2, P2 ;  /* 0x0000000508057c11 */ /* 0x000fe200090f1405 */
[----:B------:R-:W-:Y:S01]  /*02c0*/  ULDC.64 UR4, c[0x0][0x208] ;  /* 0x0000820000047ab9 */ /* 0x000fe20000000a00 */
[----:B------:R-:W-:Y:S01]  /*02d0*/  IMAD.MOV.U32 R0, RZ, RZ, RZ ;  /* 0x000000ffff007224 */ /* 0x000fe200078e00ff */
[----:B------:R-:W-:Y:S08]  /*02e0*/  @!P0 BRA `(.L_x_1) ;  /* 0x0000000000048947 */ /* 0x000ff00003800000 */
[----:B------:R1:W5:Y:S02]  /*02f0*/  LDG.E R0, desc[UR4][R4.64+-0x480] ;  /* 0xfffb800404007981 */ /* 0x000364000c1e1900 */
.L_x_1:
[----:B------:R-:W-:Y:S05]  /*0300*/  BSYNC B0 ;  /* 0x0000000000007941 */ /* 0x000fea0003800000 */
.L_x_0:
[----:B-1---5:R-:W-:Y:S01]  /*0310*/  SEL R5, R0, RZ, P0 ;  /* 0x000000ff00057207 */ /* 0x022fe20000000000 */
[----:B------:R-:W-:Y:S06]  /*0320*/  @P1 EXIT ;  /* 0x000000000000194d */ /* 0x000fec0003800000 */
[----:B------:R-:W-:Y:S01]  /*0330*/  STG.E desc[UR4][R2.64], R5 ;  /* 0x0000000502007986 */ /* 0x000fe2000c101904 */
[----:B------:R-:W-:Y:S05]  /*0340*/  EXIT ;  /* 0x000000000000794d */ /* 0x000fea0003800000 */
.L_x_2:
[----:B------:R-:W-:-:S00]  /*0350*/  BRA `(.L_x_2) ;  /* 0xfffffffc00fc7947 */ /* 0x000fc0000383ffff */
[----:B------:R-:W-:-:S00]  /*0360*/  NOP ;  /* 0x0000000000007918 */ /* 0x000fc00000000000 */
        /* <DEDUP_REMOVED lines=9> */
.L_x_3:


//--------------------- .nv.constant0.triton_poi_fused_constant_pad_nd_14 --------------------------
	.section	.nv.constant0.triton_poi_fused_constant_pad_nd_14,"a",@progbits
	.sectionflags	@""
	.align	4
.nv.constant0.triton_poi_fused_constant_pad_nd_14:
	.zero		548
